//
// Generated by NVIDIA NVVM Compiler
//
// Compiler Build ID: CL-36424714
// Cuda compilation tools, release 13.0, V13.0.88
// Based on NVVM 20.0.0
//

.version 9.0
.target sm_100
.address_size 64

	// .globl	_Z12printFromGPUv
.extern .func  (.param .b32 func_retval0) vprintf
(
	.param .b64 vprintf_param_0,
	.param .b64 vprintf_param_1
)
;
.global .align 1 .b8 $str[46] = {79, 108, 195, 161, 33, 32, 32, 83, 111, 117, 32, 97, 32, 116, 104, 114, 101, 97, 100, 32, 91, 37, 100, 44, 32, 37, 100, 93, 32, 102, 97, 108, 97, 110, 100, 111, 32, 100, 97, 32, 71, 80, 85, 33, 10};
.global .align 1 .b8 $str$1[2] = {10};

.visible .entry _Z12printFromGPUv()
{
	.local .align 8 .b8 	__local_depot0[8];
	.reg .b64 	%SP;
	.reg .b64 	%SPL;
	.reg .b32 	%r<7>;
	.reg .b64 	%rd<7>;

	mov.u64 	%SPL, __local_depot0;
	cvta.local.u64 	%SP, %SPL;
	add.u64 	%rd1, %SP, 0;
	add.u64 	%rd2, %SPL, 0;
	mov.u32 	%r1, %tid.x;
	mov.u32 	%r2, %ctaid.x;
	st.local.v2.u32 	[%rd2], {%r1, %r2};
	mov.u64 	%rd3, $str;
	cvta.global.u64 	%rd4, %rd3;
	{ // callseq 0, 0
	.param .b64 param0;
	st.param.b64 	[param0], %rd4;
	.param .b64 param1;
	st.param.b64 	[param1], %rd1;
	.param .b32 retval0;
	call.uni (retval0), 
	vprintf, 
	(
	param0, 
	param1
	);
	ld.param.b32 	%r3, [retval0];
	} // callseq 0
	mov.u64 	%rd5, $str$1;
	cvta.global.u64 	%rd6, %rd5;
	{ // callseq 1, 0
	.param .b64 param0;
	st.param.b64 	[param0], %rd6;
	.param .b64 param1;
	st.param.b64 	[param1], 0;
	.param .b32 retval0;
	call.uni (retval0), 
	vprintf, 
	(
	param0, 
	param1
	);
	ld.param.b32 	%r5, [retval0];
	} // callseq 1
	ret;

}


// ===== COMPILED SASS (sm_100) =====

	.target	sm_100

	.elftype	@"ET_EXEC"


//--------------------- .note.nv.tkinfo           --------------------------
	.section	.note.nv.tkinfo,"",@"SHT_NOTE"
	.sectionflags	@"SHF_NOTE_NV_TKINFO"
	.tkinfo
        /*0018*/ 	.word	0x00000002
        /*0030*/ 	.string	""
        /*0030*/ 	.string	"ptxas"
        /*0030*/ 	.string	"Cuda compilation tools, release 13.0, V13.0.88"
        /*0030*/ 	.string	"Build cuda_13.0.r13.0/compiler.36424714_0"
        /*0030*/ 	.string	"-arch sm_100 -m 64 "



//--------------------- .note.nv.cuinfo           --------------------------
	.section	.note.nv.cuinfo,"",@"SHT_NOTE"
	.sectionflags	@"SHF_NOTE_NV_CUINFO"
        /*0018*/ 	.short	0x0002
        /*001a*/ 	.short	0x0064
        /*001c*/ 	.short	0x0082
	.zero		2


//--------------------- .nv.info                  --------------------------
	.section	.nv.info,"",@"SHT_CUDA_INFO"
	.align	4


	//----- nvinfo : EIATTR_REGCOUNT
	.align		4
        /*0000*/ 	.byte	0x04, 0x2f
        /*0002*/ 	.short	(.L_3 - .L_2)
	.align		4
.L_2:
        /*0004*/ 	.word	index@(_Z12printFromGPUv)
        /*0008*/ 	.word	0x00000018


	//----- nvinfo : EIATTR_FRAME_SIZE
	.align		4
.L_3:
        /*000c*/ 	.byte	0x04, 0x11
        /*000e*/ 	.short	(.L_5 - .L_4)
	.align		4
.L_4:
        /*0010*/ 	.word	index@(_Z12printFromGPUv)
        /*0014*/ 	.word	0x00000008


	//----- nvinfo : EIATTR_MIN_STACK_SIZE
	.align		4
.L_5:
        /*0018*/ 	.byte	0x04, 0x12
        /*001a*/ 	.short	(.L_7 - .L_6)
	.align		4
.L_6:
        /*001c*/ 	.word	index@(_Z12printFromGPUv)
        /*0020*/ 	.word	0x00000008
.L_7:


//--------------------- .nv.compat                --------------------------
	.section	.nv.compat,"",@"SHT_CUDA_COMPAT_INFO"
	.align	4
        /*0000*/ 	.byte	0x02, 0x09, 0x00, 0x00, 0x02, 0x02, 0x01, 0x00, 0x02, 0x05, 0x05, 0x00, 0x03, 0x07, 0x01, 0x01
        /*0010*/ 	.byte	0x02, 0x03, 0x00, 0x00, 0x02, 0x06, 0x01, 0x00, 0x04, 0x0b, 0x08, 0x00, 0x09, 0x00, 0x00, 0x00
        /*0020*/ 	.byte	0x00, 0x00, 0x00, 0x00


//--------------------- .nv.info._Z12printFromGPUv --------------------------
	.section	.nv.info._Z12printFromGPUv,"",@"SHT_CUDA_INFO"
	.sectionflags	@""
	.align	4


	//----- nvinfo : EIATTR_CUDA_API_VERSION
	.align		4
        /*0000*/ 	.byte	0x04, 0x37
        /*0002*/ 	.short	(.L_9 - .L_8)
.L_8:
        /*0004*/ 	.word	0x00000082


	//----- nvinfo : EIATTR_SPARSE_MMA_MASK
	.align		4
.L_9:
        /*0008*/ 	.byte	0x03, 0x50
        /*000a*/ 	.short	0x0000


	//----- nvinfo : EIATTR_MAXREG_COUNT
	.align		4
        /*000c*/ 	.byte	0x03, 0x1b
        /*000e*/ 	.short	0x00ff


	//----- nvinfo : EIATTR_EXTERNS
	.align		4
        /*0010*/ 	.byte	0x04, 0x0f
        /*0012*/ 	.short	(.L_11 - .L_10)


	//   ....[0]....
	.align		4
.L_10:
        /*0014*/ 	.word	index@(vprintf)


	//----- nvinfo : EIATTR_MERCURY_ISA_VERSION
	.align		4
.L_11:
        /*0018*/ 	.byte	0x03, 0x5f
        /*001a*/ 	.short	0x0101


	//----- nvinfo : EIATTR_VRC_CTA_INIT_COUNT
	.align		4
        /*001c*/ 	.byte	0x02, 0x4a
	.zero		1
	.zero		1


	//----- nvinfo : EIATTR_SYSCALL_OFFSETS
	.align		4
        /*0020*/ 	.byte	0x04, 0x46
        /*0022*/ 	.short	(.L_13 - .L_12)


	//   ....[0]....
.L_12:
        /*0024*/ 	.word	0x000000f0


	//   ....[1]....
        /*0028*/ 	.word	0x00000160


	//----- nvinfo : EIATTR_EXIT_INSTR_OFFSETS
	.align		4
.L_13:
        /*002c*/ 	.byte	0x04, 0x1c
        /*002e*/ 	.short	(.L_15 - .L_14)


	//   ....[0]....
.L_14:
        /*0030*/ 	.word	0x00000170


	//----- nvinfo : EIATTR_SW_WAR
	.align		4
.L_15:
        /*0034*/ 	.byte	0x04, 0x36
        /*0036*/ 	.short	(.L_17 - .L_16)
.L_16:
        /*0038*/ 	.word	0x00000008
.L_17:


//--------------------- .nv.callgraph             --------------------------
	.section	.nv.callgraph,"",@"SHT_CUDA_CALLGRAPH"
	.align	4
	.sectionentsize	8
	.align		4
        /*0000*/ 	.word	0x00000000
	.align		4
        /*0004*/ 	.word	0xffffffff
	.align		4
        /*0008*/ 	.word	index@(_Z12printFromGPUv)
	.align		4
        /*000c*/ 	.word	index@(vprintf)
	.align		4
        /*0010*/ 	.word	0x00000000
	.align		4
        /*0014*/ 	.word	0xfffffffe
	.align		4
        /*0018*/ 	.word	0x00000000
	.align		4
        /*001c*/ 	.word	0xfffffffd
	.align		4
        /*0020*/ 	.word	0x00000000
	.align		4
        /*0024*/ 	.word	0xfffffffc


//--------------------- .nv.constant4             --------------------------
	.section	.nv.constant4,"a",@progbits
	.align	8
	.align		8
.nv.constant4:
        /*0000*/ 	.dword	vprintf
	.align		8
        /*0008*/ 	.dword	$str
	.align		8
        /*0010*/ 	.dword	$str$1


//--------------------- .text._Z12printFromGPUv   --------------------------
	.section	.text._Z12printFromGPUv,"ax",@progbits
	.align	128
        .global         _Z12printFromGPUv
        .type           _Z12printFromGPUv,@function
        .size           _Z12printFromGPUv,(.L_x_3 - _Z12printFromGPUv)
        .other          _Z12printFromGPUv,@"STO_CUDA_ENTRY STV_DEFAULT"
_Z12printFromGPUv:
.text._Z12printFromGPUv:
[----:B------:R-:W0:Y:S01]  /*0000*/  LDC R1, c[0x0][0x37c] ;  /* 0x0000df00ff017b82 */ /* 0x000e220000000800 */
[----:B------:R-:W1:Y:S01]  /*0010*/  S2R R10, SR_TID.X ;  /* 0x00000000000a7919 */ /* 0x000e620000002100 */
[----:B0-----:R-:W-:Y:S01]  /*0020*/  VIADD R1, R1, 0xfffffff8 ;  /* 0xfffffff801017836 */ /* 0x001fe20000000000 */
[----:B------:R-:W-:Y:S01]  /*0030*/  MOV R2, 0x0 ;  /* 0x0000000000027802 */ /* 0x000fe20000000f00 */
[----:B------:R-:W0:Y:S01]  /*0040*/  LDCU UR4, c[0x0][0x2f8] ;  /* 0x00005f00ff0477ac */ /* 0x000e220008000800 */
[----:B------:R-:W1:Y:S03]  /*0050*/  S2R R11, SR_CTAID.X ;  /* 0x00000000000b7919 */ /* 0x000e660000002500 */
[----:B------:R2:W3:Y:S01]  /*0060*/  LDC.64 R8, c[0x4][R2] ;  /* 0x0100000002087b82 */ /* 0x0004e20000000a00 */
[----:B------:R-:W4:Y:S01]  /*0070*/  LDCU.64 UR6, c[0x4][0x8] ;  /* 0x01000100ff0677ac */ /* 0x000f220008000a00 */
[----:B------:R-:W5:Y:S01]  /*0080*/  LDCU UR5, c[0x0][0x2fc] ;  /* 0x00005f80ff0577ac */ /* 0x000f620008000800 */
[----:B0-----:R-:W-:Y:S01]  /*0090*/  IADD3 R6, P0, PT, R1, UR4, RZ ;  /* 0x0000000401067c10 */ /* 0x001fe2000ff1e0ff */
[----:B----4-:R-:W-:-:S02]  /*00a0*/  IMAD.U32 R4, RZ, RZ, UR6 ;  /* 0x00000006ff047e24 */ /* 0x010fc4000f8e00ff */
[----:B------:R-:W-:Y:S01]  /*00b0*/  IMAD.U32 R5, RZ, RZ, UR7 ;  /* 0x00000007ff057e24 */ /* 0x000fe2000f8e00ff */
[----:B-----5:R-:W-:Y:S01]  /*00c0*/  IADD3.X R7, PT, PT, RZ, UR5, RZ, P0, !PT ;  /* 0x00000005ff077c10 */ /* 0x020fe200087fe4ff */
[----:B-1----:R2:W-:Y:S08]  /*00d0*/  STL.64 [R1], R10 ;  /* 0x0000000a01007387 */ /* 0x0025f00000100a00 */
[----:B------:R-:W-:-:S07]  /*00e0*/  LEPC R20, `(.L_x_0) ;  /* 0x000000001014794e */ /* 0x000fce0000000000 */
[----:B--23--:R-:W-:Y:S05]  /*00f0*/  CALL.ABS.NOINC R8 ;  /* 0x0000000008007343 */ /* 0x00cfea0003c00000 */
.L_x_0:
[----:B------:R-:W0:Y:S01]  /*0100*/  LDC.64 R2, c[0x4][R2] ;  /* 0x0100000002027b82 */ /* 0x000e220000000a00 */
[----:B------:R-:W1:Y:S01]  /*0110*/  LDCU.64 UR4, c[0x4][0x10] ;  /* 0x01000200ff0477ac */ /* 0x000e620008000a00 */
[----:B------:R-:W-:Y:S01]  /*0120*/  CS2R R6, SRZ ;  /* 0x0000000000067805 */ /* 0x000fe2000001ff00 */
[----:B-1----:R-:W-:Y:S01]  /*0130*/  IMAD.U32 R4, RZ, RZ, UR4 ;  /* 0x00000004ff047e24 */ /* 0x002fe2000f8e00ff */
[----:B------:R-:W-:-:S07]  /*0140*/  MOV R5, UR5 ;  /* 0x0000000500057c02 */ /* 0x000fce0008000f00 */
[----:B------:R-:W-:-:S07]  /*0150*/  LEPC R20, `(.L_x_1) ;  /* 0x000000001014794e */ /* 0x000fce0000000000 */
[----:B0-----:R-:W-:Y:S05]  /*0160*/  CALL.ABS.NOINC R2 ;  /* 0x0000000002007343 */ /* 0x001fea0003c00000 */
.L_x_1:
[----:B------:R-:W-:Y:S05]  /*0170*/  EXIT ;  /* 0x000000000000794d */ /* 0x000fea0003800000 */
.L_x_2:
[----:B------:R-:W-:-:S00]  /*0180*/  BRA `(.L_x_2) ;  /* 0xfffffffc00fc7947 */ /* 0x000fc0000383ffff */
[----:B------:R-:W-:-:S00]  /*0190*/  NOP ;  /* 0x0000000000007918 */ /* 0x000fc00000000000 */
        /* <DEDUP_REMOVED lines=14> */
.L_x_3:


//--------------------- .nv.global.init           --------------------------
	.section	.nv.global.init,"aw",@progbits
.nv.global.init:
	.type		$str$1,@object
	.size		$str$1,($str - $str$1)
$str$1:
        /*0000*/ 	.byte	0x0a, 0x00
	.type		$str,@object
	.size		$str,(.L_0 - $str)
$str:
        /*0002*/ 	.byte	0x4f, 0x6c, 0xc3, 0xa1, 0x21, 0x20, 0x20, 0x53, 0x6f, 0x75, 0x20, 0x61, 0x20, 0x74, 0x68, 0x72
        /*0012*/ 	.byte	0x65, 0x61, 0x64, 0x20, 0x5b, 0x25, 0x64, 0x2c, 0x20, 0x25, 0x64, 0x5d, 0x20, 0x66, 0x61, 0x6c
        /*0022*/ 	.byte	0x61, 0x6e, 0x64, 0x6f, 0x20, 0x64, 0x61, 0x20, 0x47, 0x50, 0x55, 0x21, 0x0a, 0x00
.L_0:


//--------------------- .nv.shared.reserved.0     --------------------------
	.section	.nv.shared.reserved.0,"aw",@nobits
	.weak		__nv_reservedSMEM_offset_0_alias
	.size		__nv_reservedSMEM_offset_0_alias, 0, 64
	.other		__nv_reservedSMEM_offset_0_alias,@"STO_CUDA_RESERVED_SHARED STV_DEFAULT"
__nv_reservedSMEM_offset_0_alias:
	.zero		0
	.zero		64


//--------------------- .nv.constant0._Z12printFromGPUv --------------------------
	.section	.nv.constant0._Z12printFromGPUv,"a",@progbits
	.sectionflags	@""
	.align	4
.nv.constant0._Z12printFromGPUv:
	.zero		896


//--------------------- SYMBOLS --------------------------

	.type		.nv.reservedSmem.offset0,@object
	.size		.nv.reservedSmem.offset0,0x4
	.type		vprintf,@function
